	.headerflags	@"EF_CUDA_TEXMODE_UNIFIED EF_CUDA_64BIT_ADDRESS EF_CUDA_ACCELERATORS EF_CUDA_SM90 EF_CUDA_VIRTUAL_SM(EF_CUDA_SM90)"
	.elftype	@"ET_EXEC"


//--------------------- .nv.info                  --------------------------
	.section	.nv.info,"",@"SHT_CUDA_INFO"
	.align	4


	//----- nvinfo : EIATTR_REGCOUNT
	.align		4
        /*0000*/ 	.byte	0x04, 0x2f
        /*0002*/ 	.short	(.L_1 - .L_0)
	.align		4
.L_0:
        /*0004*/ 	.word	index@(triton_poi_fused_cat_16)
        /*0008*/ 	.word	0x00000019


	//----- nvinfo : EIATTR_MIN_STACK_SIZE
	.align		4
.L_1:
        /*000c*/ 	.byte	0x04, 0x12
        /*000e*/ 	.short	(.L_3 - .L_2)
	.align		4
.L_2:
        /*0010*/ 	.word	index@(triton_poi_fused_cat_16)
        /*0014*/ 	.word	0x00000000


	//----- nvinfo : EIATTR_FRAME_SIZE
	.align		4
.L_3:
        /*0018*/ 	.byte	0x04, 0x11
        /*001a*/ 	.short	(.L_5 - .L_4)
	.align		4
.L_4:
        /*001c*/ 	.word	index@(triton_poi_fused_cat_16)
        /*0020*/ 	.word	0x00000000


	//----- nvinfo : EIATTR_MIN_STACK_SIZE
	.align		4
.L_5:
        /*0024*/ 	.byte	0x04, 0x12
        /*0026*/ 	.short	(.L_7 - .L_6)
	.align		4
.L_6:
        /*0028*/ 	.word	index@(triton_poi_fused_cat_16)
        /*002c*/ 	.word	0x00000000
.L_7:


//--------------------- .nv.info.triton_poi_fused_cat_16 --------------------------
	.section	.nv.info.triton_poi_fused_cat_16,"",@"SHT_CUDA_INFO"
	.sectionflags	@""
	.align	4


	//----- nvinfo : EIATTR_CUDA_API_VERSION
	.align		4
        /*0000*/ 	.byte	0x04, 0x37
        /*0002*/ 	.short	(.L_9 - .L_8)
.L_8:
        /*0004*/ 	.word	0x0000007c


	//----- nvinfo : EIATTR_KPARAM_INFO
	.align		4
.L_9:
        /*0008*/ 	.byte	0x04, 0x17
        /*000a*/ 	.short	(.L_11 - .L_10)
.L_10:
        /*000c*/ 	.word	0x00000000
        /*0010*/ 	.short	0x0004
        /*0012*/ 	.short	0x0020
        /*0014*/ 	.byte	0x00, 0xf0, 0x11, 0x00


	//----- nvinfo : EIATTR_KPARAM_INFO
	.align		4
.L_11:
        /*0018*/ 	.byte	0x04, 0x17
        /*001a*/ 	.short	(.L_13 - .L_12)
.L_12:
        /*001c*/ 	.word	0x00000000
        /*0020*/ 	.short	0x0003
        /*0022*/ 	.short	0x0018
        /*0024*/ 	.byte	0x00, 0xf4, 0x21, 0x00


	//----- nvinfo : EIATTR_KPARAM_INFO
	.align		4
.L_13:
        /*0028*/ 	.byte	0x04, 0x17
        /*002a*/ 	.short	(.L_15 - .L_14)
.L_14:
        /*002c*/ 	.word	0x00000000
        /*0030*/ 	.short	0x0002
        /*0032*/ 	.short	0x0010
        /*0034*/ 	.byte	0x00, 0xf4, 0x21, 0x00


	//----- nvinfo : EIATTR_KPARAM_INFO
	.align		4
.L_15:
        /*0038*/ 	.byte	0x04, 0x17
        /*003a*/ 	.short	(.L_17 - .L_16)
.L_16:
        /*003c*/ 	.word	0x00000000
        /*0040*/ 	.short	0x0001
        /*0042*/ 	.short	0x0008
        /*0044*/ 	.byte	0x00, 0xf4, 0x21, 0x00


	//----- nvinfo : EIATTR_KPARAM_INFO
	.align		4
.L_17:
        /*0048*/ 	.byte	0x04, 0x17
        /*004a*/ 	.short	(.L_19 - .L_18)
.L_18:
        /*004c*/ 	.word	0x00000000
        /*0050*/ 	.short	0x0000
        /*0052*/ 	.short	0x0000
        /*0054*/ 	.byte	0x00, 0xf4, 0x21, 0x00


	//----- nvinfo : EIATTR_SPARSE_MMA_MASK
	.align		4
.L_19:
        /*0058*/ 	.byte	0x03, 0x50
        /*005a*/ 	.short	0x0000


	//----- nvinfo : EIATTR_MAXREG_COUNT
	.align		4
        /*005c*/ 	.byte	0x03, 0x1b
        /*005e*/ 	.short	0x00ff


	//----- nvinfo : EIATTR_EXIT_INSTR_OFFSETS
	.align		4
        /*0060*/ 	.byte	0x04, 0x1c
        /*0062*/ 	.short	(.L_21 - .L_20)


	//   ....[0]....
.L_20:
        /*0064*/ 	.word	0x000005b0


	//   ....[1]....
        /*0068*/ 	.word	0x000005d0


	//----- nvinfo : EIATTR_REQNTID
	.align		4
.L_21:
        /*006c*/ 	.byte	0x04, 0x10
        /*006e*/ 	.short	(.L_23 - .L_22)
.L_22:
        /*0070*/ 	.word	0x00000080
        /*0074*/ 	.word	0x00000001
        /*0078*/ 	.word	0x00000001


	//----- nvinfo : EIATTR_CBANK_PARAM_SIZE
	.align		4
.L_23:
        /*007c*/ 	.byte	0x03, 0x19
        /*007e*/ 	.short	0x0024


	//----- nvinfo : EIATTR_PARAM_CBANK
	.align		4
        /*0080*/ 	.byte	0x04, 0x0a
        /*0082*/ 	.short	(.L_25 - .L_24)
	.align		4
.L_24:
        /*0084*/ 	.word	index@(.nv.constant0.triton_poi_fused_cat_16)
        /*0088*/ 	.short	0x0210
        /*008a*/ 	.short	0x0024


	//----- nvinfo : EIATTR_SW_WAR
	.align		4
.L_25:
        /*008c*/ 	.byte	0x04, 0x36
        /*008e*/ 	.short	(.L_27 - .L_26)
.L_26:
        /*0090*/ 	.word	0x00000008
.L_27:


//--------------------- .nv.callgraph             --------------------------
	.section	.nv.callgraph,"",@"SHT_CUDA_CALLGRAPH"
	.align	4
	.sectionentsize	8
	.align		4
        /*0000*/ 	.word	0x00000000
	.align		4
        /*0004*/ 	.word	0xffffffff
	.align		4
        /*0008*/ 	.word	0x00000000
	.align		4
        /*000c*/ 	.word	0xfffffffe
	.align		4
        /*0010*/ 	.word	0x00000000
	.align		4
        /*0014*/ 	.word	0xfffffffd
	.align		4
        /*0018*/ 	.word	0x00000000
	.align		4
        /*001c*/ 	.word	0xfffffffc


//--------------------- .text.triton_poi_fused_cat_16 --------------------------
	.section	.text.triton_poi_fused_cat_16,"ax",@progbits
	.align	128
        .global         triton_poi_fused_cat_16
        .type           triton_poi_fused_cat_16,@function
        .size           triton_poi_fused_cat_16,(.L_x_1 - triton_poi_fused_cat_16)
        .other          triton_poi_fused_cat_16,@"STO_CUDA_ENTRY STV_DEFAULT"
triton_poi_fused_cat_16:
.text.triton_poi_fused_cat_16:
[----:B------:R-:W0:Y:S02]  /*0000*/  LDC R1, c[0x0][0x28] ;  /* 0x00000a00ff017b82 */ /* 0x000e240000000800 */
[----:B------:R-:W1:Y:S01]  /*0010*/  S2R R0, SR_TID.X ;  /* 0x0000000000007919 */ /* 0x000e620000002100 */
[----:B------:R-:W-:Y:S01]  /*0020*/  IMAD.MOV.U32 R8, RZ, RZ, RZ ;  /* 0x000000ffff087224 */ /* 0x000fe200078e00ff */
[----:B------:R-:W-:Y:S01]  /*0030*/  ULDC.64 UR6, c[0x0][0x218] ;  /* 0x0000860000067ab9 */ /* 0x000fe20000000a00 */
[----:B------:R-:W-:Y:S01]  /*0040*/  IMAD.MOV.U32 R2, RZ, RZ, RZ ;  /* 0x000000ffff027224 */ /* 0x000fe200078e00ff */
[----:B------:R-:W2:Y:S01]  /*0050*/  S2R R3, SR_CTAID.X ;  /* 0x0000000000037919 */ /* 0x000ea20000002500 */
[----:B------:R-:W-:Y:S01]  /*0060*/  ULDC.64 UR8, c[0x0][0x220] ;  /* 0x0000880000087ab9 */ /* 0x000fe20000000a00 */
[----:B------:R-:W-:Y:S01]  /*0070*/  ULDC.64 UR4, c[0x0][0x208] ;  /* 0x0000820000047ab9 */ /* 0x000fe20000000a00 */
[----:B-1----:R-:W-:-:S05]  /*0080*/  IMAD.SHL.U32 R0, R0, 0x2, RZ ;  /* 0x0000000200007824 */ /* 0x002fca00078e00ff */
[----:B------:R-:W-:-:S05]  /*0090*/  LOP3.LUT R0, R0, 0xfe, RZ, 0xc0, !PT ;  /* 0x000000fe00007812 */ /* 0x000fca00078ec0ff */
[----:B--2---:R-:W-:-:S04]  /*00a0*/  IMAD R3, R3, 0x100, R0 ;  /* 0x0000010003037824 */ /* 0x004fc800078e0200 */
[C---:B------:R-:W-:Y:S01]  /*00b0*/  VIADD R9, R3.reuse, 0x1 ;  /* 0x0000000103097836 */ /* 0x040fe20000000000 */
[C---:B------:R-:W-:Y:S01]  /*00c0*/  ISETP.GE.AND P0, PT, R3.reuse, 0xb900, PT ;  /* 0x0000b9000300780c */ /* 0x040fe20003f06270 */
[----:B------:R-:W-:-:S04]  /*00d0*/  IMAD.HI R5, R3, -0x4ee02c47, R2 ;  /* 0xb11fd3b903057827 */ /* 0x000fc800078e0202 */
[----:B------:R-:W-:Y:S01]  /*00e0*/  IMAD.HI R7, R9, -0x4ee02c47, R8 ;  /* 0xb11fd3b909077827 */ /* 0x000fe200078e0208 */
[----:B------:R-:W-:-:S04]  /*00f0*/  SHF.R.U32.HI R16, RZ, 0x1f, R5 ;  /* 0x0000001fff107819 */ /* 0x000fc80000011605 */
[----:B------:R-:W-:Y:S02]  /*0100*/  SHF.R.U32.HI R0, RZ, 0x1f, R7 ;  /* 0x0000001fff007819 */ /* 0x000fe40000011607 */
[----:B------:R-:W-:Y:S02]  /*0110*/  LEA.HI.SX32 R8, R5, R16, 0x13 ;  /* 0x0000001005087211 */ /* 0x000fe400078f9aff */
[----:B------:R-:W-:-:S03]  /*0120*/  LEA.HI.SX32 R7, R7, R0, 0x19 ;  /* 0x0000000007077211 */ /* 0x000fc600078fcaff */
[C---:B------:R-:W-:Y:S01]  /*0130*/  IMAD R4, R8.reuse, 0x4c0, RZ ;  /* 0x000004c008047824 */ /* 0x040fe200078e02ff */
[----:B------:R-:W-:Y:S01]  /*0140*/  LEA.HI R0, R7, R7, RZ, 0x6 ;  /* 0x0000000707007211 */ /* 0x000fe200078f30ff */
[----:B------:R-:W-:-:S03]  /*0150*/  IMAD R8, R8, 0x980, RZ ;  /* 0x0000098008087824 */ /* 0x000fc600078e02ff */
[----:B------:R-:W-:Y:S01]  /*0160*/  LOP3.LUT R2, R0, 0xffffffc0, RZ, 0xc0, !PT ;  /* 0xffffffc000027812 */ /* 0x000fe200078ec0ff */
[----:B------:R-:W-:Y:S01]  /*0170*/  IMAD R0, R7, -0xb9, R9 ;  /* 0xffffff4707007824 */ /* 0x000fe200078e0209 */
[----:B------:R-:W-:-:S03]  /*0180*/  SHF.R.S32.HI R10, RZ, 0x1f, R4 ;  /* 0x0000001fff0a7819 */ /* 0x000fc60000011404 */
[----:B------:R-:W-:Y:S01]  /*0190*/  IMAD.IADD R9, R7, 0x1, -R2 ;  /* 0x0000000107097824 */ /* 0x000fe200078e0a02 */
[C---:B------:R-:W-:Y:S01]  /*01a0*/  ISETP.GT.AND P4, PT, R0.reuse, 0x92, !P0 ;  /* 0x000000920000780c */ /* 0x040fe20004784270 */
[C---:B------:R-:W-:Y:S02]  /*01b0*/  VIADD R22, R0.reuse, 0xffffff80 ;  /* 0xffffff8000167836 */ /* 0x040fe40000000000 */
[----:B------:R-:W-:Y:S01]  /*01c0*/  IMAD R11, R0, 0x40, R9 ;  /* 0x00000040000b7824 */ /* 0x000fe200078e0209 */
[----:B------:R-:W-:Y:S02]  /*01d0*/  SHF.R.S32.HI R9, RZ, 0x1f, R8 ;  /* 0x0000001fff097819 */ /* 0x000fe40000011408 */
[----:B------:R-:W-:Y:S02]  /*01e0*/  ISETP.LT.U32.AND P1, PT, R22, 0x13, !P0 ;  /* 0x000000131600780c */ /* 0x000fe40004721070 */
[----:B------:R-:W-:Y:S02]  /*01f0*/  SHF.R.S32.HI R2, RZ, 0x1f, R11 ;  /* 0x0000001fff027819 */ /* 0x000fe4000001140b */
[----:B------:R-:W-:-:S02]  /*0200*/  IADD3 R6, P2, R4, R11, RZ ;  /* 0x0000000b04067210 */ /* 0x000fc40007f5e0ff */
[----:B------:R-:W-:-:S03]  /*0210*/  IADD3 R11, P3, R11, R8, RZ ;  /* 0x000000080b0b7210 */ /* 0x000fc60007f7e0ff */
[----:B------:R-:W-:Y:S01]  /*0220*/  IMAD.X R13, R10, 0x1, R2, P2 ;  /* 0x000000010a0d7824 */ /* 0x000fe200010e0602 */
[----:B------:R-:W-:Y:S01]  /*0230*/  LEA R12, P2, R6, UR6, 0x2 ;  /* 0x00000006060c7c11 */ /* 0x000fe2000f8410ff */
[----:B------:R-:W-:Y:S01]  /*0240*/  IMAD.X R2, R2, 0x1, R9, P3 ;  /* 0x0000000102027824 */ /* 0x000fe200018e0609 */
[C---:B------:R-:W-:Y:S02]  /*0250*/  LEA R14, P3, R11.reuse, UR8, 0x2 ;  /* 0x000000080b0e7c11 */ /* 0x040fe4000f8610ff */
[----:B------:R-:W-:Y:S01]  /*0260*/  LEA.HI.X R13, R6, UR7, R13, 0x2, P2 ;  /* 0x00000007060d7c11 */ /* 0x000fe200090f140d */
[----:B------:R-:W-:Y:S01]  /*0270*/  IMAD.MOV.U32 R6, RZ, RZ, RZ ;  /* 0x000000ffff067224 */ /* 0x000fe200078e00ff */
[----:B------:R-:W-:Y:S01]  /*0280*/  LEA.HI.X R15, R11, UR9, R2, 0x2, P3 ;  /* 0x000000090b0f7c11 */ /* 0x000fe200098f1402 */
[----:B------:R-:W-:-:S04]  /*0290*/  IMAD.MOV.U32 R2, RZ, RZ, RZ ;  /* 0x000000ffff027224 */ /* 0x000fc800078e00ff */
[----:B------:R1:W2:Y:S04]  /*02a0*/  @P1 LDG.E.EL R6, desc[UR4][R12.64+-0x8000] ;  /* 0xff8000040c061981 */ /* 0x0002a8000c2e1900 */
[----:B------:R3:W4:Y:S01]  /*02b0*/  @P4 LDG.E.EL R2, desc[UR4][R14.64+-0x9300] ;  /* 0xff6d00040e024981 */ /* 0x000722000c2e1900 */
[----:B------:R-:W-:-:S04]  /*02c0*/  LEA.HI.SX32 R17, R5, R16, 0x19 ;  /* 0x0000001005117211 */ /* 0x000fc800078fcaff */
[C---:B------:R-:W-:Y:S01]  /*02d0*/  LEA.HI R5, R17.reuse, R17, RZ, 0x6 ;  /* 0x0000001111057211 */ /* 0x040fe200078f30ff */
[----:B------:R-:W-:-:S03]  /*02e0*/  IMAD R11, R17, -0xb9, R3 ;  /* 0xffffff47110b7824 */ /* 0x000fc600078e0203 */
[----:B------:R-:W-:Y:S01]  /*02f0*/  LOP3.LUT R16, R5, 0xffffffc0, RZ, 0xc0, !PT ;  /* 0xffffffc005107812 */ /* 0x000fe200078ec0ff */
[C---:B------:R-:W-:Y:S02]  /*0300*/  IMAD.SHL.U32 R18, R11.reuse, 0x40, RZ ;  /* 0x000000400b127824 */ /* 0x040fe400078e00ff */
[----:B-1----:R-:W-:Y:S02]  /*0310*/  VIADD R12, R11, 0xffffff80 ;  /* 0xffffff800b0c7836 */ /* 0x002fe40000000000 */
[C---:B------:R-:W-:Y:S01]  /*0320*/  IMAD.IADD R19, R17.reuse, 0x1, -R16 ;  /* 0x0000000111137824 */ /* 0x040fe200078e0a10 */
[----:B------:R-:W-:Y:S01]  /*0330*/  SHF.R.S32.HI R21, RZ, 0x1f, R18 ;  /* 0x0000001fff157819 */ /* 0x000fe20000011412 */
[----:B------:R-:W-:-:S03]  /*0340*/  IMAD R13, R17, 0x80, R11 ;  /* 0x00000080110d7824 */ /* 0x000fc600078e020b */
[C-C-:B------:R-:W-:Y:S02]  /*0350*/  IADD3 R16, P5, P6, R19.reuse, R4, R18.reuse ;  /* 0x0000000413107210 */ /* 0x140fe40007ebe012 */
[----:B------:R-:W-:Y:S01]  /*0360*/  SHF.R.S32.HI R20, RZ, 0x1f, R19 ;  /* 0x0000001fff147819 */ /* 0x000fe20000011413 */
[----:B------:R-:W1:Y:S01]  /*0370*/  LDC.64 R4, c[0x0][0x210] ;  /* 0x00008400ff047b82 */ /* 0x000e620000000a00 */
[----:B------:R-:W-:Y:S02]  /*0380*/  IADD3 R18, P2, P3, R19, R8, R18 ;  /* 0x0000000813127210 */ /* 0x000fe40007b5e012 */
[--C-:B---3--:R-:W-:Y:S02]  /*0390*/  IADD3.X R15, R20, R10, R21.reuse, P5, P6 ;  /* 0x0000000a140f7210 */ /* 0x108fe40002fec415 */
[----:B------:R-:W-:Y:S02]  /*03a0*/  ISETP.GE.U32.AND P5, PT, R22, 0x13, PT ;  /* 0x000000131600780c */ /* 0x000fe40003fa6070 */
[----:B------:R-:W-:-:S02]  /*03b0*/  IADD3.X R9, R20, R9, R21, P2, P3 ;  /* 0x0000000914097210 */ /* 0x000fc400017e6415 */
[C---:B------:R-:W-:Y:S02]  /*03c0*/  ISETP.GE.AND P2, PT, R11.reuse, 0x80, PT ;  /* 0x000000800b00780c */ /* 0x040fe40003f46270 */
[C---:B------:R-:W-:Y:S02]  /*03d0*/  LEA R8, P6, R18.reuse, UR8, 0x2 ;  /* 0x0000000812087c11 */ /* 0x040fe4000f8c10ff */
[----:B------:R-:W-:Y:S01]  /*03e0*/  ISETP.GT.AND P3, PT, R11, 0x92, !P0 ;  /* 0x000000920b00780c */ /* 0x000fe20004764270 */
[----:B------:R-:W-:Y:S01]  /*03f0*/  IMAD R11, R7, 0x80, R0 ;  /* 0x00000080070b7824 */ /* 0x000fe200078e0200 */
[----:B------:R-:W-:Y:S02]  /*0400*/  LEA.HI.X R9, R18, UR9, R9, 0x2, P6 ;  /* 0x0000000912097c11 */ /* 0x000fe4000b0f1409 */
[----:B------:R-:W-:Y:S02]  /*0410*/  ISETP.LT.AND P6, PT, R3, 0xb900, !P2 ;  /* 0x0000b9000300780c */ /* 0x000fe400057c1270 */
[----:B--2---:R-:W-:-:S02]  /*0420*/  SEL R10, R6, RZ, P1 ;  /* 0x000000ff060a7207 */ /* 0x004fc40000800000 */
[----:B------:R-:W-:Y:S01]  /*0430*/  ISETP.GE.U32.AND P1, PT, R12, 0x13, PT ;  /* 0x000000130c00780c */ /* 0x000fe20003f26070 */
[--C-:B-1----:R-:W-:Y:S01]  /*0440*/  IMAD.WIDE R12, R13, 0x4, R4.reuse ;  /* 0x000000040d0c7825 */ /* 0x102fe200078e0204 */
[----:B----4-:R-:W-:Y:S02]  /*0450*/  @P5 SEL R10, R2, RZ, P4 ;  /* 0x000000ff020a5207 */ /* 0x010fe40002000000 */
[C---:B------:R-:W-:Y:S01]  /*0460*/  LEA R6, P4, R16.reuse, UR6, 0x2 ;  /* 0x0000000610067c11 */ /* 0x040fe2000f8810ff */
[----:B------:R-:W-:Y:S01]  /*0470*/  IMAD.WIDE R4, R11, 0x4, R4 ;  /* 0x000000040b047825 */ /* 0x000fe200078e0204 */
[----:B------:R-:W-:Y:S02]  /*0480*/  ISETP.LT.AND P5, PT, R3, 0xb900, !P1 ;  /* 0x0000b9000300780c */ /* 0x000fe40004fa1270 */
[----:B------:R-:W-:Y:S02]  /*0490*/  LEA.HI.X R7, R16, UR7, R15, 0x2, P4 ;  /* 0x0000000710077c11 */ /* 0x000fe4000a0f140f */
[----:B------:R-:W-:-:S02]  /*04a0*/  CS2R R16, SRZ ;  /* 0x0000000000107805 */ /* 0x000fc4000001ff00 */
[----:B------:R-:W-:Y:S01]  /*04b0*/  ISETP.LT.AND P4, PT, R0, 0x80, !P0 ;  /* 0x000000800000780c */ /* 0x000fe20004781270 */
[----:B------:R-:W-:Y:S01]  /*04c0*/  IMAD.MOV.U32 R11, RZ, RZ, RZ ;  /* 0x000000ffff0b7224 */ /* 0x000fe200078e00ff */
[----:B------:R-:W1:Y:S01]  /*04d0*/  LDC.64 R14, c[0x0][0x228] ;  /* 0x00008a00ff0e7b82 */ /* 0x000e620000000a00 */
[----:B------:R-:W-:Y:S01]  /*04e0*/  IMAD.MOV.U32 R2, RZ, RZ, RZ ;  /* 0x000000ffff027224 */ /* 0x000fe200078e00ff */
[----:B------:R-:W2:Y:S04]  /*04f0*/  @P3 LDG.E.EL R16, desc[UR4][R8.64+-0x9300] ;  /* 0xff6d000408103981 */ /* 0x000ea8000c2e1900 */
[----:B------:R-:W3:Y:S05]  /*0500*/  @P5 LDG.E.EL R17, desc[UR4][R6.64+-0x8000] ;  /* 0xff80000406115981 */ /* 0x000eea000c2e1900 */
[----:B------:R-:W4:Y:S04]  /*0510*/  @P4 LDG.E.EL R11, desc[UR4][R4.64] ;  /* 0x00000004040b4981 */ /* 0x000f28000c2e1900 */
[----:B------:R-:W5:Y:S01]  /*0520*/  @P6 LDG.E.EL R2, desc[UR4][R12.64] ;  /* 0x000000040c026981 */ /* 0x000f62000c2e1900 */
[----:B--2---:R-:W-:-:S02]  /*0530*/  SEL R18, R16, RZ, P3 ;  /* 0x000000ff10127207 */ /* 0x004fc40001800000 */
[----:B------:R-:W-:Y:S02]  /*0540*/  ISETP.GE.AND P3, PT, R0, 0x80, PT ;  /* 0x000000800000780c */ /* 0x000fe40003f66270 */
[----:B---3--:R-:W-:Y:S02]  /*0550*/  SEL R17, R17, RZ, P5 ;  /* 0x000000ff11117207 */ /* 0x008fe40002800000 */
[----:B----4-:R-:W-:Y:S02]  /*0560*/  SEL R11, R11, RZ, P4 ;  /* 0x000000ff0b0b7207 */ /* 0x010fe40002000000 */
[----:B-----5:R-:W-:Y:S01]  /*0570*/  SEL R16, R2, RZ, P6 ;  /* 0x000000ff02107207 */ /* 0x020fe20003000000 */
[----:B-1----:R-:W-:Y:S01]  /*0580*/  IMAD.WIDE R2, R3, 0x4, R14 ;  /* 0x0000000403027825 */ /* 0x002fe200078e020e */
[----:B------:R-:W-:Y:S02]  /*0590*/  @P2 SEL R16, R17, R18, !P1 ;  /* 0x0000001211102207 */ /* 0x000fe40004800000 */
[----:B------:R-:W-:Y:S01]  /*05a0*/  SEL R17, R11, R10, !P3 ;  /* 0x0000000a0b117207 */ /* 0x000fe20005800000 */
[----:B------:R-:W-:Y:S06]  /*05b0*/  @P0 EXIT ;  /* 0x000000000000094d */ /* 0x000fec0003800000 */
[----:B------:R-:W-:Y:S01]  /*05c0*/  STG.E.64 desc[UR4][R2.64], R16 ;  /* 0x0000001002007986 */ /* 0x000fe2000c101b04 */
[----:B------:R-:W-:Y:S05]  /*05d0*/  EXIT ;  /* 0x000000000000794d */ /* 0x000fea0003800000 */
.L_x_0:
[----:B------:R-:W-:-:S00]  /*05e0*/  BRA `(.L_x_0) ;  /* 0xfffffffc00fc7947 */ /* 0x000fc0000383ffff */
[----:B------:R-:W-:-:S00]  /*05f0*/  NOP ;  /* 0x0000000000007918 */ /* 0x000fc00000000000 */
        /* <DEDUP_REMOVED lines=8> */
.L_x_1:


//--------------------- .nv.constant0.triton_poi_fused_cat_16 --------------------------
	.section	.nv.constant0.triton_poi_fused_cat_16,"a",@progbits
	.sectionflags	@""
	.align	4
.nv.constant0.triton_poi_fused_cat_16:
	.zero		564
